//
// Generated by NVIDIA NVVM Compiler
//
// Compiler Build ID: CL-36424714
// Cuda compilation tools, release 13.0, V13.0.88
// Based on NVVM 20.0.0
//

.version 9.0
.target sm_100
.address_size 64

	// .globl	_Z5crackPcS_S_S_
.extern .func  (.param .b64 func_retval0) malloc
(
	.param .b64 malloc_param_0
)
;
.extern .func  (.param .b32 func_retval0) vprintf
(
	.param .b64 vprintf_param_0,
	.param .b64 vprintf_param_1
)
;
.global .align 1 .b8 $str[61] = {99, 104, 97, 114, 32, 49, 32, 61, 32, 37, 105, 32, 99, 104, 97, 114, 32, 50, 32, 61, 32, 37, 105, 32, 99, 104, 97, 114, 32, 51, 32, 61, 32, 37, 105, 32, 99, 104, 97, 114, 32, 52, 32, 61, 32, 37, 105, 32, 99, 104, 97, 114, 32, 53, 32, 61, 32, 37, 105, 10};
.global .align 1 .b8 $str$1[23] = {102, 111, 117, 110, 100, 32, 112, 97, 115, 115, 119, 111, 114, 100, 32, 50, 32, 61, 32, 37, 115, 10};

.visible .entry _Z5crackPcS_S_S_(
	.param .u64 .ptr .align 1 _Z5crackPcS_S_S__param_0,
	.param .u64 .ptr .align 1 _Z5crackPcS_S_S__param_1,
	.param .u64 .ptr .align 1 _Z5crackPcS_S_S__param_2,
	.param .u64 .ptr .align 1 _Z5crackPcS_S_S__param_3
)
{
	.local .align 8 .b8 	__local_depot0[24];
	.reg .b64 	%SP;
	.reg .b64 	%SPL;
	.reg .pred 	%p<33>;
	.reg .b16 	%rs<87>;
	.reg .b32 	%r<60>;
	.reg .b64 	%rd<25>;

	mov.u64 	%SPL, __local_depot0;
	cvta.local.u64 	%SP, %SPL;
	ld.param.u64 	%rd4, [_Z5crackPcS_S_S__param_0];
	ld.param.u64 	%rd5, [_Z5crackPcS_S_S__param_1];
	ld.param.u64 	%rd2, [_Z5crackPcS_S_S__param_2];
	ld.param.u64 	%rd3, [_Z5crackPcS_S_S__param_3];
	cvta.to.global.u64 	%rd6, %rd5;
	cvta.to.global.u64 	%rd7, %rd4;
	mov.u32 	%r1, %ctaid.x;
	cvt.u64.u32 	%rd8, %r1;
	add.s64 	%rd9, %rd7, %rd8;
	ld.global.u8 	%rs1, [%rd9];
	mov.u32 	%r2, %ctaid.y;
	cvt.u64.u32 	%rd10, %r2;
	add.s64 	%rd11, %rd7, %rd10;
	ld.global.u8 	%rs2, [%rd11];
	mov.u32 	%r3, %tid.x;
	cvt.u64.u32 	%rd12, %r3;
	add.s64 	%rd13, %rd6, %rd12;
	ld.global.u8 	%rs3, [%rd13];
	mov.u32 	%r4, %tid.y;
	cvt.u64.u32 	%rd14, %r4;
	add.s64 	%rd15, %rd6, %rd14;
	ld.global.u8 	%rs4, [%rd15];
	{ // callseq 0, 0
	.param .b64 param0;
	st.param.b64 	[param0], 11;
	.param .b64 retval0;
	call.uni (retval0), 
	malloc, 
	(
	param0
	);
	ld.param.b64 	%rd16, [retval0];
	} // callseq 0
	add.s16 	%rs45, %rs1, 2;
	cvt.s16.s8 	%rs77, %rs45;
	st.u8 	[%rd16], %rs45;
	add.s16 	%rs46, %rs1, -2;
	cvt.s16.s8 	%rs78, %rs46;
	st.u8 	[%rd16+1], %rs46;
	add.s16 	%rs47, %rs1, 1;
	cvt.s16.s8 	%rs79, %rs47;
	st.u8 	[%rd16+2], %rs47;
	add.s16 	%rs48, %rs2, 3;
	cvt.s16.s8 	%rs80, %rs48;
	st.u8 	[%rd16+3], %rs48;
	add.s16 	%rs49, %rs2, -3;
	cvt.s16.s8 	%rs81, %rs49;
	st.u8 	[%rd16+4], %rs49;
	add.s16 	%rs50, %rs2, -1;
	cvt.s16.s8 	%rs82, %rs50;
	st.u8 	[%rd16+5], %rs50;
	add.s16 	%rs51, %rs3, 2;
	cvt.s16.s8 	%rs83, %rs51;
	st.u8 	[%rd16+6], %rs51;
	add.s16 	%rs52, %rs3, -2;
	cvt.s16.s8 	%rs84, %rs52;
	st.u8 	[%rd16+7], %rs52;
	add.s16 	%rs53, %rs4, 4;
	cvt.s16.s8 	%rs85, %rs53;
	st.u8 	[%rd16+8], %rs53;
	add.s16 	%rs54, %rs4, -4;
	cvt.s16.s8 	%rs86, %rs54;
	st.u8 	[%rd16+9], %rs54;
	mov.b16 	%rs55, 0;
	st.u8 	[%rd16+10], %rs55;
	setp.lt.s16 	%p1, %rs77, 123;
	@%p1 bra 	$L__BB0_2;
	add.s16 	%rs77, %rs1, -23;
	st.u8 	[%rd16], %rs77;
	bra.uni 	$L__BB0_4;
$L__BB0_2:
	setp.gt.s16 	%p2, %rs77, 96;
	@%p2 bra 	$L__BB0_4;
	sub.s16 	%rs77, -64, %rs1;
	st.u8 	[%rd16], %rs77;
$L__BB0_4:
	setp.gt.s16 	%p3, %rs78, 122;
	@%p3 bra 	$L__BB0_7;
	setp.gt.s16 	%p4, %rs78, 96;
	@%p4 bra 	$L__BB0_8;
	sub.s16 	%rs78, -60, %rs1;
	st.u8 	[%rd16+1], %rs78;
	bra.uni 	$L__BB0_8;
$L__BB0_7:
	add.s16 	%rs78, %rs1, -27;
	st.u8 	[%rd16+1], %rs78;
$L__BB0_8:
	setp.gt.s16 	%p5, %rs79, 122;
	@%p5 bra 	$L__BB0_11;
	setp.gt.s16 	%p6, %rs79, 96;
	@%p6 bra 	$L__BB0_12;
	sub.s16 	%rs79, -63, %rs1;
	st.u8 	[%rd16+2], %rs79;
	bra.uni 	$L__BB0_12;
$L__BB0_11:
	add.s16 	%rs79, %rs1, -24;
	st.u8 	[%rd16+2], %rs79;
$L__BB0_12:
	setp.gt.s16 	%p7, %rs80, 122;
	@%p7 bra 	$L__BB0_15;
	setp.gt.s16 	%p8, %rs80, 96;
	@%p8 bra 	$L__BB0_16;
	sub.s16 	%rs80, -65, %rs2;
	st.u8 	[%rd16+3], %rs80;
	bra.uni 	$L__BB0_16;
$L__BB0_15:
	add.s16 	%rs80, %rs2, -22;
	st.u8 	[%rd16+3], %rs80;
$L__BB0_16:
	setp.gt.s16 	%p9, %rs81, 122;
	@%p9 bra 	$L__BB0_19;
	setp.gt.s16 	%p10, %rs81, 96;
	@%p10 bra 	$L__BB0_20;
	sub.s16 	%rs81, -59, %rs2;
	st.u8 	[%rd16+4], %rs81;
	bra.uni 	$L__BB0_20;
$L__BB0_19:
	add.s16 	%rs81, %rs2, -28;
	st.u8 	[%rd16+4], %rs81;
$L__BB0_20:
	setp.gt.s16 	%p11, %rs82, 122;
	@%p11 bra 	$L__BB0_23;
	setp.gt.s16 	%p12, %rs82, 96;
	@%p12 bra 	$L__BB0_24;
	sub.s16 	%rs82, -61, %rs2;
	st.u8 	[%rd16+5], %rs82;
	bra.uni 	$L__BB0_24;
$L__BB0_23:
	add.s16 	%rs82, %rs2, -26;
	st.u8 	[%rd16+5], %rs82;
$L__BB0_24:
	setp.gt.s16 	%p13, %rs83, 57;
	@%p13 bra 	$L__BB0_27;
	setp.gt.s16 	%p14, %rs83, 47;
	@%p14 bra 	$L__BB0_28;
	sub.s16 	%rs83, 94, %rs3;
	st.u8 	[%rd16+6], %rs83;
	bra.uni 	$L__BB0_28;
$L__BB0_27:
	add.s16 	%rs83, %rs3, -7;
	st.u8 	[%rd16+6], %rs83;
$L__BB0_28:
	setp.gt.s16 	%p15, %rs84, 57;
	@%p15 bra 	$L__BB0_31;
	setp.gt.s16 	%p16, %rs84, 47;
	@%p16 bra 	$L__BB0_32;
	sub.s16 	%rs84, 98, %rs3;
	st.u8 	[%rd16+7], %rs84;
	bra.uni 	$L__BB0_32;
$L__BB0_31:
	add.s16 	%rs84, %rs3, -11;
	st.u8 	[%rd16+7], %rs84;
$L__BB0_32:
	setp.gt.s16 	%p17, %rs85, 57;
	@%p17 bra 	$L__BB0_35;
	setp.gt.s16 	%p18, %rs85, 47;
	@%p18 bra 	$L__BB0_36;
	sub.s16 	%rs85, 92, %rs4;
	st.u8 	[%rd16+8], %rs85;
	bra.uni 	$L__BB0_36;
$L__BB0_35:
	add.s16 	%rs85, %rs4, -5;
	st.u8 	[%rd16+8], %rs85;
$L__BB0_36:
	setp.gt.s16 	%p19, %rs86, 57;
	@%p19 bra 	$L__BB0_39;
	setp.gt.s16 	%p20, %rs86, 47;
	@%p20 bra 	$L__BB0_40;
	sub.s16 	%rs86, 100, %rs4;
	st.u8 	[%rd16+9], %rs86;
	bra.uni 	$L__BB0_40;
$L__BB0_39:
	add.s16 	%rs86, %rs4, -13;
	st.u8 	[%rd16+9], %rs86;
$L__BB0_40:
	cvta.to.global.u64 	%rd17, %rd2;
	ld.global.u8 	%rs56, [%rd17];
	and.b16  	%rs57, %rs77, 255;
	setp.ne.s16 	%p21, %rs56, %rs57;
	selp.u32 	%r5, 1, 0, %p21;
	ld.global.u8 	%rs58, [%rd17+1];
	and.b16  	%rs59, %rs78, 255;
	setp.ne.s16 	%p22, %rs58, %rs59;
	selp.u32 	%r6, 1, 0, %p22;
	add.s32 	%r7, %r5, %r6;
	ld.global.u8 	%rs60, [%rd17+2];
	and.b16  	%rs61, %rs79, 255;
	setp.ne.s16 	%p23, %rs60, %rs61;
	selp.u32 	%r8, 1, 0, %p23;
	add.s32 	%r9, %r7, %r8;
	ld.global.u8 	%rs62, [%rd17+3];
	and.b16  	%rs63, %rs80, 255;
	setp.ne.s16 	%p24, %rs62, %rs63;
	selp.u32 	%r10, 1, 0, %p24;
	add.s32 	%r11, %r9, %r10;
	ld.global.u8 	%rs64, [%rd17+4];
	and.b16  	%rs65, %rs81, 255;
	setp.ne.s16 	%p25, %rs64, %rs65;
	selp.u32 	%r12, 1, 0, %p25;
	add.s32 	%r13, %r11, %r12;
	ld.global.u8 	%rs66, [%rd17+5];
	and.b16  	%rs67, %rs82, 255;
	setp.ne.s16 	%p26, %rs66, %rs67;
	selp.u32 	%r14, 1, 0, %p26;
	add.s32 	%r15, %r13, %r14;
	ld.global.u8 	%rs68, [%rd17+6];
	and.b16  	%rs69, %rs83, 255;
	setp.ne.s16 	%p27, %rs68, %rs69;
	selp.u32 	%r16, 1, 0, %p27;
	add.s32 	%r17, %r15, %r16;
	ld.global.u8 	%rs70, [%rd17+7];
	and.b16  	%rs71, %rs84, 255;
	setp.ne.s16 	%p28, %rs70, %rs71;
	selp.u32 	%r18, 1, 0, %p28;
	add.s32 	%r19, %r17, %r18;
	ld.global.u8 	%rs72, [%rd17+8];
	and.b16  	%rs73, %rs85, 255;
	setp.ne.s16 	%p29, %rs72, %rs73;
	selp.u32 	%r20, 1, 0, %p29;
	add.s32 	%r21, %r19, %r20;
	ld.global.u8 	%rs74, [%rd17+9];
	and.b16  	%rs75, %rs86, 255;
	setp.ne.s16 	%p30, %rs74, %rs75;
	selp.u32 	%r22, 1, 0, %p30;
	add.s32 	%r23, %r21, %r22;
	ld.global.u8 	%rs76, [%rd17+10];
	setp.ne.s16 	%p31, %rs76, 0;
	selp.u32 	%r24, 1, 0, %p31;
	or.b32  	%r25, %r23, %r24;
	setp.ne.s32 	%p32, %r25, 0;
	@%p32 bra 	$L__BB0_42;
	cvta.to.global.u64 	%rd18, %rd3;
	add.u64 	%rd19, %SP, 0;
	add.u64 	%rd20, %SPL, 0;
	st.global.u8 	[%rd18], %rs1;
	cvt.u32.u16 	%r26, %rs1;
	ld.global.s8 	%r27, [%rd18+1];
	ld.global.s8 	%r28, [%rd18+2];
	ld.global.s8 	%r29, [%rd18+3];
	ld.global.s8 	%r30, [%rd18+4];
	cvt.s32.s8 	%r31, %r26;
	st.local.v2.u32 	[%rd20], {%r31, %r27};
	st.local.v2.u32 	[%rd20+8], {%r28, %r29};
	st.local.u32 	[%rd20+16], %r30;
	mov.u64 	%rd21, $str;
	cvta.global.u64 	%rd22, %rd21;
	{ // callseq 1, 0
	.param .b64 param0;
	st.param.b64 	[param0], %rd22;
	.param .b64 param1;
	st.param.b64 	[param1], %rd19;
	.param .b32 retval0;
	call.uni (retval0), 
	vprintf, 
	(
	param0, 
	param1
	);
	ld.param.b32 	%r32, [retval0];
	} // callseq 1
	st.global.u8 	[%rd18+1], %rs2;
	cvt.u32.u16 	%r34, %rs2;
	ld.global.s8 	%r35, [%rd18];
	ld.global.s8 	%r36, [%rd18+2];
	ld.global.s8 	%r37, [%rd18+3];
	ld.global.s8 	%r38, [%rd18+4];
	cvt.s32.s8 	%r39, %r34;
	st.local.v2.u32 	[%rd20], {%r35, %r39};
	st.local.v2.u32 	[%rd20+8], {%r36, %r37};
	st.local.u32 	[%rd20+16], %r38;
	{ // callseq 2, 0
	.param .b64 param0;
	st.param.b64 	[param0], %rd22;
	.param .b64 param1;
	st.param.b64 	[param1], %rd19;
	.param .b32 retval0;
	call.uni (retval0), 
	vprintf, 
	(
	param0, 
	param1
	);
	ld.param.b32 	%r40, [retval0];
	} // callseq 2
	st.global.u8 	[%rd18+2], %rs3;
	cvt.u32.u16 	%r42, %rs3;
	ld.global.s8 	%r43, [%rd18];
	ld.global.s8 	%r44, [%rd18+1];
	ld.global.s8 	%r45, [%rd18+3];
	ld.global.s8 	%r46, [%rd18+4];
	st.local.v2.u32 	[%rd20], {%r43, %r44};
	cvt.s32.s8 	%r47, %r42;
	st.local.v2.u32 	[%rd20+8], {%r47, %r45};
	st.local.u32 	[%rd20+16], %r46;
	{ // callseq 3, 0
	.param .b64 param0;
	st.param.b64 	[param0], %rd22;
	.param .b64 param1;
	st.param.b64 	[param1], %rd19;
	.param .b32 retval0;
	call.uni (retval0), 
	vprintf, 
	(
	param0, 
	param1
	);
	ld.param.b32 	%r48, [retval0];
	} // callseq 3
	st.global.u8 	[%rd18+3], %rs4;
	cvt.u32.u16 	%r50, %rs4;
	ld.global.s8 	%r51, [%rd18];
	ld.global.s8 	%r52, [%rd18+1];
	ld.global.s8 	%r53, [%rd18+2];
	ld.global.s8 	%r54, [%rd18+4];
	st.local.v2.u32 	[%rd20], {%r51, %r52};
	cvt.s32.s8 	%r55, %r50;
	st.local.v2.u32 	[%rd20+8], {%r53, %r55};
	st.local.u32 	[%rd20+16], %r54;
	{ // callseq 4, 0
	.param .b64 param0;
	st.param.b64 	[param0], %rd22;
	.param .b64 param1;
	st.param.b64 	[param1], %rd19;
	.param .b32 retval0;
	call.uni (retval0), 
	vprintf, 
	(
	param0, 
	param1
	);
	ld.param.b32 	%r56, [retval0];
	} // callseq 4
	st.local.u64 	[%rd20], %rd3;
	mov.u64 	%rd23, $str$1;
	cvta.global.u64 	%rd24, %rd23;
	{ // callseq 5, 0
	.param .b64 param0;
	st.param.b64 	[param0], %rd24;
	.param .b64 param1;
	st.param.b64 	[param1], %rd19;
	.param .b32 retval0;
	call.uni (retval0), 
	vprintf, 
	(
	param0, 
	param1
	);
	ld.param.b32 	%r58, [retval0];
	} // callseq 5
$L__BB0_42:
	ret;

}


// ===== COMPILED SASS (sm_100) =====

	.target	sm_100

	.elftype	@"ET_EXEC"


//--------------------- .note.nv.tkinfo           --------------------------
	.section	.note.nv.tkinfo,"",@"SHT_NOTE"
	.sectionflags	@"SHF_NOTE_NV_TKINFO"
	.tkinfo
        /*0018*/ 	.word	0x00000002
        /*0030*/ 	.string	""
        /*0030*/ 	.string	"ptxas"
        /*0030*/ 	.string	"Cuda compilation tools, release 13.0, V13.0.88"
        /*0030*/ 	.string	"Build cuda_13.0.r13.0/compiler.36424714_0"
        /*0030*/ 	.string	"-arch sm_100 -m 64 "



//--------------------- .note.nv.cuinfo           --------------------------
	.section	.note.nv.cuinfo,"",@"SHT_NOTE"
	.sectionflags	@"SHF_NOTE_NV_CUINFO"
        /*0018*/ 	.short	0x0002
        /*001a*/ 	.short	0x0064
        /*001c*/ 	.short	0x0082
	.zero		2


//--------------------- .nv.info                  --------------------------
	.section	.nv.info,"",@"SHT_CUDA_INFO"
	.align	4


	//----- nvinfo : EIATTR_REGCOUNT
	.align		4
        /*0000*/ 	.byte	0x04, 0x2f
        /*0002*/ 	.short	(.L_3 - .L_2)
	.align		4
.L_2:
        /*0004*/ 	.word	index@(_Z5crackPcS_S_S_)
        /*0008*/ 	.word	0x00000020


	//----- nvinfo : EIATTR_FRAME_SIZE
	.align		4
.L_3:
        /*000c*/ 	.byte	0x04, 0x11
        /*000e*/ 	.short	(.L_5 - .L_4)
	.align		4
.L_4:
        /*0010*/ 	.word	index@(_Z5crackPcS_S_S_)
        /*0014*/ 	.word	0x00000018


	//----- nvinfo : EIATTR_MIN_STACK_SIZE
	.align		4
.L_5:
        /*0018*/ 	.byte	0x04, 0x12
        /*001a*/ 	.short	(.L_7 - .L_6)
	.align		4
.L_6:
        /*001c*/ 	.word	index@(_Z5crackPcS_S_S_)
        /*0020*/ 	.word	0x00000018
.L_7:


//--------------------- .nv.compat                --------------------------
	.section	.nv.compat,"",@"SHT_CUDA_COMPAT_INFO"
	.align	4
        /*0000*/ 	.byte	0x02, 0x09, 0x00, 0x00, 0x02, 0x02, 0x01, 0x00, 0x02, 0x05, 0x05, 0x00, 0x03, 0x07, 0x01, 0x01
        /*0010*/ 	.byte	0x02, 0x03, 0x00, 0x00, 0x02, 0x06, 0x01, 0x00, 0x04, 0x0b, 0x08, 0x00, 0x09, 0x00, 0x00, 0x00
        /*0020*/ 	.byte	0x00, 0x00, 0x00, 0x00


//--------------------- .nv.info._Z5crackPcS_S_S_ --------------------------
	.section	.nv.info._Z5crackPcS_S_S_,"",@"SHT_CUDA_INFO"
	.sectionflags	@""
	.align	4


	//----- nvinfo : EIATTR_CUDA_API_VERSION
	.align		4
        /*0000*/ 	.byte	0x04, 0x37
        /*0002*/ 	.short	(.L_9 - .L_8)
.L_8:
        /*0004*/ 	.word	0x00000082


	//----- nvinfo : EIATTR_KPARAM_INFO
	.align		4
.L_9:
        /*0008*/ 	.byte	0x04, 0x17
        /*000a*/ 	.short	(.L_11 - .L_10)
.L_10:
        /*000c*/ 	.word	0x00000000
        /*0010*/ 	.short	0x0003
        /*0012*/ 	.short	0x0018
        /*0014*/ 	.byte	0x00, 0xf5, 0x21, 0x00


	//----- nvinfo : EIATTR_KPARAM_INFO
	.align		4
.L_11:
        /*0018*/ 	.byte	0x04, 0x17
        /*001a*/ 	.short	(.L_13 - .L_12)
.L_12:
        /*001c*/ 	.word	0x00000000
        /*0020*/ 	.short	0x0002
        /*0022*/ 	.short	0x0010
        /*0024*/ 	.byte	0x00, 0xf5, 0x21, 0x00


	//----- nvinfo : EIATTR_KPARAM_INFO
	.align		4
.L_13:
        /*0028*/ 	.byte	0x04, 0x17
        /*002a*/ 	.short	(.L_15 - .L_14)
.L_14:
        /*002c*/ 	.word	0x00000000
        /*0030*/ 	.short	0x0001
        /*0032*/ 	.short	0x0008
        /*0034*/ 	.byte	0x00, 0xf5, 0x21, 0x00


	//----- nvinfo : EIATTR_KPARAM_INFO
	.align		4
.L_15:
        /*0038*/ 	.byte	0x04, 0x17
        /*003a*/ 	.short	(.L_17 - .L_16)
.L_16:
        /*003c*/ 	.word	0x00000000
        /*0040*/ 	.short	0x0000
        /*0042*/ 	.short	0x0000
        /*0044*/ 	.byte	0x00, 0xf5, 0x21, 0x00


	//----- nvinfo : EIATTR_SPARSE_MMA_MASK
	.align		4
.L_17:
        /*0048*/ 	.byte	0x03, 0x50
        /*004a*/ 	.short	0x0000


	//----- nvinfo : EIATTR_MAXREG_COUNT
	.align		4
        /*004c*/ 	.byte	0x03, 0x1b
        /*004e*/ 	.short	0x00ff


	//----- nvinfo : EIATTR_EXTERNS
	.align		4
        /*0050*/ 	.byte	0x04, 0x0f
        /*0052*/ 	.short	(.L_19 - .L_18)


	//   ....[0]....
	.align		4
.L_18:
        /*0054*/ 	.word	index@(malloc)


	//   ....[1]....
	.align		4
        /*0058*/ 	.word	index@(vprintf)


	//----- nvinfo : EIATTR_MERCURY_ISA_VERSION
	.align		4
.L_19:
        /*005c*/ 	.byte	0x03, 0x5f
        /*005e*/ 	.short	0x0101


	//----- nvinfo : EIATTR_VRC_CTA_INIT_COUNT
	.align		4
        /*0060*/ 	.byte	0x02, 0x4a
	.zero		1
	.zero		1


	//----- nvinfo : EIATTR_SYSCALL_OFFSETS
	.align		4
        /*0064*/ 	.byte	0x04, 0x46
        /*0066*/ 	.short	(.L_21 - .L_20)


	//   ....[0]....
.L_20:
        /*0068*/ 	.word	0x00000210


	//   ....[1]....
        /*006c*/ 	.word	0x00001280


	//   ....[2]....
        /*0070*/ 	.word	0x000013a0


	//   ....[3]....
        /*0074*/ 	.word	0x000014c0


	//   ....[4]....
        /*0078*/ 	.word	0x000015e0


	//   ....[5]....
        /*007c*/ 	.word	0x00001680


	//----- nvinfo : EIATTR_EXIT_INSTR_OFFSETS
	.align		4
.L_21:
        /*0080*/ 	.byte	0x04, 0x1c
        /*0082*/ 	.short	(.L_23 - .L_22)


	//   ....[0]....
.L_22:
        /*0084*/ 	.word	0x00001150


	//   ....[1]....
        /*0088*/ 	.word	0x00001690


	//----- nvinfo : EIATTR_CRS_STACK_SIZE
	.align		4
.L_23:
        /*008c*/ 	.byte	0x04, 0x1e
        /*008e*/ 	.short	(.L_25 - .L_24)
.L_24:
        /*0090*/ 	.word	0x00000000


	//----- nvinfo : EIATTR_CBANK_PARAM_SIZE
	.align		4
.L_25:
        /*0094*/ 	.byte	0x03, 0x19
        /*0096*/ 	.short	0x0020


	//----- nvinfo : EIATTR_PARAM_CBANK
	.align		4
        /*0098*/ 	.byte	0x04, 0x0a
        /*009a*/ 	.short	(.L_27 - .L_26)
	.align		4
.L_26:
        /*009c*/ 	.word	index@(.nv.constant0._Z5crackPcS_S_S_)
        /*00a0*/ 	.short	0x0380
        /*00a2*/ 	.short	0x0020


	//----- nvinfo : EIATTR_SW_WAR
	.align		4
.L_27:
        /*00a4*/ 	.byte	0x04, 0x36
        /*00a6*/ 	.short	(.L_29 - .L_28)
.L_28:
        /*00a8*/ 	.word	0x00000008
.L_29:


//--------------------- .nv.callgraph             --------------------------
	.section	.nv.callgraph,"",@"SHT_CUDA_CALLGRAPH"
	.align	4
	.sectionentsize	8
	.align		4
        /*0000*/ 	.word	0x00000000
	.align		4
        /*0004*/ 	.word	0xffffffff
	.align		4
        /*0008*/ 	.word	index@(_Z5crackPcS_S_S_)
	.align		4
        /*000c*/ 	.word	index@(vprintf)
	.align		4
        /*0010*/ 	.word	index@(_Z5crackPcS_S_S_)
	.align		4
        /*0014*/ 	.word	index@(malloc)
	.align		4
        /*0018*/ 	.word	0x00000000
	.align		4
        /*001c*/ 	.word	0xfffffffe
	.align		4
        /*0020*/ 	.word	0x00000000
	.align		4
        /*0024*/ 	.word	0xfffffffd
	.align		4
        /*0028*/ 	.word	0x00000000
	.align		4
        /*002c*/ 	.word	0xfffffffc


//--------------------- .nv.constant4             --------------------------
	.section	.nv.constant4,"a",@progbits
	.align	8
	.align		8
.nv.constant4:
        /*0000*/ 	.dword	malloc
	.align		8
        /*0008*/ 	.dword	vprintf
	.align		8
        /*0010*/ 	.dword	$str
	.align		8
        /*0018*/ 	.dword	$str$1


//--------------------- .text._Z5crackPcS_S_S_    --------------------------
	.section	.text._Z5crackPcS_S_S_,"ax",@progbits
	.align	128
        .global         _Z5crackPcS_S_S_
        .type           _Z5crackPcS_S_S_,@function
        .size           _Z5crackPcS_S_S_,(.L_x_30 - _Z5crackPcS_S_S_)
        .other          _Z5crackPcS_S_S_,@"STO_CUDA_ENTRY STV_DEFAULT"
_Z5crackPcS_S_S_:
.text._Z5crackPcS_S_S_:
[----:B------:R-:W0:Y:S01]  /*0000*/  LDC R1, c[0x0][0x37c] ;  /* 0x0000df00ff017b82 */ /* 0x000e220000000800 */
[----:B------:R-:W1:Y:S07]  /*0010*/  S2R R2, SR_TID.X ;  /* 0x0000000000027919 */ /* 0x000e6e0000002100 */
[----:B------:R-:W2:Y:S01]  /*0020*/  S2UR UR4, SR_CTAID.X ;  /* 0x00000000000479c3 */ /* 0x000ea20000002500 */
[----:B------:R-:W2:Y:S01]  /*0030*/  LDCU.128 UR8, c[0x0][0x380] ;  /* 0x00007000ff0877ac */ /* 0x000ea20008000c00 */
[----:B0-----:R-:W-:Y:S01]  /*0040*/  VIADD R1, R1, 0xffffffe8 ;  /* 0xffffffe801017836 */ /* 0x001fe20000000000 */
[----:B------:R-:W0:Y:S01]  /*0050*/  S2R R10, SR_TID.Y ;  /* 0x00000000000a7919 */ /* 0x000e220000002200 */
[----:B------:R-:W3:Y:S04]  /*0060*/  LDCU.64 UR36, c[0x0][0x358] ;  /* 0x00006b00ff2477ac */ /* 0x000ee80008000a00 */
[----:B------:R-:W4:Y:S01]  /*0070*/  S2UR UR5, SR_CTAID.Y ;  /* 0x00000000000579c3 */ /* 0x000f220000002600 */
[----:B--2---:R-:W-:-:S04]  /*0080*/  UIADD3 UR6, UP0, UPT, UR4, UR8, URZ ;  /* 0x0000000804067290 */ /* 0x004fc8000ff1e0ff */
[----:B------:R-:W-:Y:S01]  /*0090*/  UIADD3.X UR7, UPT, UPT, URZ, UR9, URZ, UP0, !UPT ;  /* 0x00000009ff077290 */ /* 0x000fe200087fe4ff */
[----:B-1----:R-:W-:Y:S01]  /*00a0*/  IADD3 R2, P0, PT, R2, UR10, RZ ;  /* 0x0000000a02027c10 */ /* 0x002fe2000ff1e0ff */
[----:B----4-:R-:W-:Y:S01]  /*00b0*/  UIADD3 UR5, UP1, UPT, UR5, UR8, URZ ;  /* 0x0000000805057290 */ /* 0x010fe2000ff3e0ff */
[----:B0-----:R-:W-:-:S03]  /*00c0*/  IADD3 R10, P1, PT, R10, UR10, RZ ;  /* 0x0000000a0a0a7c10 */ /* 0x001fc6000ff3e0ff */
[----:B------:R-:W-:Y:S01]  /*00d0*/  UIADD3.X UR4, UPT, UPT, URZ, UR9, URZ, UP1, !UPT ;  /* 0x00000009ff047290 */ /* 0x000fe20008ffe4ff */
[----:B------:R-:W-:Y:S02]  /*00e0*/  IMAD.U32 R22, RZ, RZ, UR6 ;  /* 0x00000006ff167e24 */ /* 0x000fe4000f8e00ff */
[----:B------:R-:W-:Y:S02]  /*00f0*/  IMAD.X R3, RZ, RZ, UR11, P0 ;  /* 0x0000000bff037e24 */ /* 0x000fe400080e06ff */
[----:B------:R-:W-:Y:S02]  /*0100*/  IMAD.X R11, RZ, RZ, UR11, P1 ;  /* 0x0000000bff0b7e24 */ /* 0x000fe400088e06ff */
[----:B------:R-:W-:Y:S01]  /*0110*/  IMAD.U32 R23, RZ, RZ, UR7 ;  /* 0x00000007ff177e24 */ /* 0x000fe2000f8e00ff */
[----:B---3--:R0:W5:Y:S01]  /*0120*/  LDG.E.U8 R2, desc[UR36][R2.64] ;  /* 0x0000002402027981 */ /* 0x008162000c1e1100 */
[----:B------:R-:W-:Y:S02]  /*0130*/  IMAD.U32 R8, RZ, RZ, UR5 ;  /* 0x00000005ff087e24 */ /* 0x000fe4000f8e00ff */
[----:B------:R-:W-:Y:S01]  /*0140*/  IMAD.U32 R9, RZ, RZ, UR4 ;  /* 0x00000004ff097e24 */ /* 0x000fe2000f8e00ff */
[----:B------:R0:W5:Y:S04]  /*0150*/  LDG.E.U8 R16, desc[UR36][R10.64] ;  /* 0x000000240a107981 */ /* 0x000168000c1e1100 */
[----:B------:R0:W5:Y:S04]  /*0160*/  LDG.E.U8 R22, desc[UR36][R22.64] ;  /* 0x0000002416167981 */ /* 0x000168000c1e1100 */
[----:B------:R0:W5:Y:S01]  /*0170*/  LDG.E.U8 R17, desc[UR36][R8.64] ;  /* 0x0000002408117981 */ /* 0x000162000c1e1100 */
[----:B------:R-:W-:Y:S01]  /*0180*/  MOV R0, 0x0 ;  /* 0x0000000000007802 */ /* 0x000fe20000000f00 */
[----:B------:R-:W1:Y:S01]  /*0190*/  LDCU UR4, c[0x0][0x2f8] ;  /* 0x00005f00ff0477ac */ /* 0x000e620008000800 */
[----:B------:R-:W-:-:S02]  /*01a0*/  IMAD.MOV.U32 R4, RZ, RZ, 0xb ;  /* 0x0000000bff047424 */ /* 0x000fc400078e00ff */
[----:B------:R0:W2:Y:S01]  /*01b0*/  LDC.64 R6, c[0x4][R0] ;  /* 0x0100000000067b82 */ /* 0x0000a20000000a00 */
[----:B------:R-:W3:Y:S01]  /*01c0*/  LDCU UR5, c[0x0][0x2fc] ;  /* 0x00005f80ff0577ac */ /* 0x000ee20008000800 */
[----:B------:R-:W-:Y:S01]  /*01d0*/  IMAD.MOV.U32 R5, RZ, RZ, RZ ;  /* 0x000000ffff057224 */ /* 0x000fe200078e00ff */
[----:B-1----:R-:W-:-:S05]  /*01e0*/  IADD3 R18, P0, PT, R1, UR4, RZ ;  /* 0x0000000401127c10 */ /* 0x002fca000ff1e0ff */
[----:B0--3--:R-:W-:-:S08]  /*01f0*/  IMAD.X R19, RZ, RZ, UR5, P0 ;  /* 0x00000005ff137e24 */ /* 0x009fd000080e06ff */
[----:B------:R-:W-:-:S07]  /*0200*/  LEPC R20, `(.L_x_0) ;  /* 0x000000001014794e */ /* 0x000fce0000000000 */
[----:B--2--5:R-:W-:Y:S05]  /*0210*/  CALL.ABS.NOINC R6 ;  /* 0x0000000006007343 */ /* 0x024fea0003c00000 */
.L_x_0:
[----:B------:R-:W-:Y:S01]  /*0220*/  VIADD R3, R22, 0x2 ;  /* 0x0000000216037836 */ /* 0x000fe20000000000 */
[----:B------:R-:W-:Y:S01]  /*0230*/  ST.E.U8 desc[UR36][R4.64+0xa], RZ ;  /* 0x00000aff04007985 */ /* 0x000fe2000c101124 */
[C---:B------:R-:W-:Y:S02]  /*0240*/  VIADD R11, R17.reuse, 0x3 ;  /* 0x00000003110b7836 */ /* 0x040fe40000000000 */
[----:B------:R-:W-:Y:S01]  /*0250*/  VIADD R21, R17, 0xffffffff ;  /* 0xffffffff11157836 */ /* 0x000fe20000000000 */
[----:B------:R-:W-:Y:S01]  /*0260*/  PRMT R0, R3, 0x8880, RZ ;  /* 0x0000888003007816 */ /* 0x000fe200000000ff */
[C---:B------:R-:W-:Y:S01]  /*0270*/  VIADD R23, R2.reuse, 0x2 ;  /* 0x0000000202177836 */ /* 0x040fe20000000000 */
[----:B------:R0:W-:Y:S01]  /*0280*/  ST.E.U8 desc[UR36][R4.64+0x3], R11 ;  /* 0x0000030b04007985 */ /* 0x0001e2000c101124 */
[----:B------:R-:W-:Y:S01]  /*0290*/  PRMT R8, R11, 0x8880, RZ ;  /* 0x000088800b087816 */ /* 0x000fe200000000ff */
[----:B------:R-:W-:Y:S01]  /*02a0*/  VIADD R25, R2, 0xfffffffe ;  /* 0xfffffffe02197836 */ /* 0x000fe20000000000 */
[----:B------:R-:W-:Y:S01]  /*02b0*/  ISETP.GE.AND P0, PT, R0, 0x7b, PT ;  /* 0x0000007b0000780c */ /* 0x000fe20003f06270 */
[C---:B------:R-:W-:Y:S01]  /*02c0*/  VIADD R27, R16.reuse, 0x4 ;  /* 0x00000004101b7836 */ /* 0x040fe20000000000 */
[----:B------:R1:W-:Y:S01]  /*02d0*/  ST.E.U8 desc[UR36][R4.64], R3 ;  /* 0x0000000304007985 */ /* 0x0003e2000c101124 */
[----:B------:R-:W-:Y:S01]  /*02e0*/  VIADD R29, R16, 0xfffffffc ;  /* 0xfffffffc101d7836 */ /* 0x000fe20000000000 */
[----:B------:R-:W-:Y:S01]  /*02f0*/  PRMT R20, R21, 0x8880, RZ ;  /* 0x0000888015147816 */ /* 0x000fe200000000ff */
[C---:B------:R-:W-:Y:S01]  /*0300*/  VIADD R7, R22.reuse, 0xfffffffe ;  /* 0xfffffffe16077836 */ /* 0x040fe20000000000 */
[----:B------:R-:W-:Y:S01]  /*0310*/  ST.E.U8 desc[UR36][R4.64+0x5], R21 ;  /* 0x0000051504007985 */ /* 0x000fe2000c101124 */
[----:B------:R-:W-:Y:S01]  /*0320*/  VIADD R13, R17, 0xfffffffd ;  /* 0xfffffffd110d7836 */ /* 0x000fe20000000000 */
[----:B------:R-:W-:Y:S01]  /*0330*/  PRMT R24, R23, 0x8880, RZ ;  /* 0x0000888017187816 */ /* 0x000fe200000000ff */
[----:B------:R-:W-:Y:S01]  /*0340*/  VIADD R9, R22, 0x1 ;  /* 0x0000000116097836 */ /* 0x000fe20000000000 */
[----:B------:R-:W-:Y:S01]  /*0350*/  ST.E.U8 desc[UR36][R4.64+0x6], R23 ;  /* 0x0000061704007985 */ /* 0x000fe2000c101124 */
[----:B------:R-:W-:-:S02]  /*0360*/  PRMT R6, R7, 0x8880, RZ ;  /* 0x0000888007067816 */ /* 0x000fc400000000ff */
[----:B0-----:R-:W-:Y:S01]  /*0370*/  @P0 VIADD R11, R22, 0xffffffe9 ;  /* 0xffffffe9160b0836 */ /* 0x001fe20000000000 */
[----:B------:R-:W-:Y:S01]  /*0380*/  ST.E.U8 desc[UR36][R4.64+0x7], R25 ;  /* 0x0000071904007985 */ /* 0x000fe2000c101124 */
[----:B------:R-:W-:Y:S02]  /*0390*/  PRMT R14, R13, 0x8880, RZ ;  /* 0x000088800d0e7816 */ /* 0x000fe400000000ff */
[----:B------:R-:W-:Y:S01]  /*03a0*/  PRMT R10, R9, 0x8880, RZ ;  /* 0x00008880090a7816 */ /* 0x000fe200000000ff */
[----:B------:R-:W-:Y:S01]  /*03b0*/  ST.E.U8 desc[UR36][R4.64+0x8], R27 ;  /* 0x0000081b04007985 */ /* 0x000fe2000c101124 */
[----:B-1----:R-:W-:Y:S02]  /*03c0*/  PRMT R3, R25, 0x8880, RZ ;  /* 0x0000888019037816 */ /* 0x002fe400000000ff */
[----:B------:R-:W-:Y:S01]  /*03d0*/  PRMT R12, R27, 0x8880, RZ ;  /* 0x000088801b0c7816 */ /* 0x000fe200000000ff */
[----:B------:R-:W-:Y:S01]  /*03e0*/  ST.E.U8 desc[UR36][R4.64+0x9], R29 ;  /* 0x0000091d04007985 */ /* 0x000fe2000c101124 */
[----:B------:R-:W-:-:S02]  /*03f0*/  PRMT R15, R29, 0x8880, RZ ;  /* 0x000088801d0f7816 */ /* 0x000fc400000000ff */
[----:B------:R-:W-:Y:S01]  /*0400*/  PRMT R0, R0, 0x7710, RZ ;  /* 0x0000771000007816 */ /* 0x000fe200000000ff */
[----:B------:R-:W-:Y:S01]  /*0410*/  @P0 ST.E.U8 desc[UR36][R4.64], R11 ;  /* 0x0000000b04000985 */ /* 0x000fe2000c101124 */
[----:B------:R-:W-:Y:S02]  /*0420*/  PRMT R10, R10, 0x7710, RZ ;  /* 0x000077100a0a7816 */ /* 0x000fe400000000ff */
[----:B------:R-:W-:Y:S01]  /*0430*/  PRMT R3, R3, 0x7710, RZ ;  /* 0x0000771003037816 */ /* 0x000fe200000000ff */
[----:B------:R0:W-:Y:S01]  /*0440*/  ST.E.U8 desc[UR36][R4.64+0x4], R13 ;  /* 0x0000040d04007985 */ /* 0x0001e2000c101124 */
[----:B------:R-:W-:Y:S02]  /*0450*/  PRMT R12, R12, 0x7710, RZ ;  /* 0x000077100c0c7816 */ /* 0x000fe400000000ff */
[----:B------:R-:W-:Y:S01]  /*0460*/  PRMT R15, R15, 0x7710, RZ ;  /* 0x000077100f0f7816 */ /* 0x000fe200000000ff */
[----:B------:R1:W-:Y:S01]  /*0470*/  ST.E.U8 desc[UR36][R4.64+0x2], R9 ;  /* 0x0000020904007985 */ /* 0x0003e2000c101124 */
[----:B------:R-:W-:-:S03]  /*0480*/  @P0 PRMT R0, R11, 0x7610, R0 ;  /* 0x000076100b000816 */ /* 0x000fc60000000000 */
[----:B------:R2:W-:Y:S01]  /*0490*/  ST.E.U8 desc[UR36][R4.64+0x1], R7 ;  /* 0x0000010704007985 */ /* 0x0005e2000c101124 */
[----:B0-----:R-:W-:Y:S02]  /*04a0*/  PRMT R13, R6, 0x7710, RZ ;  /* 0x00007710060d7816 */ /* 0x001fe400000000ff */
[----:B------:R-:W-:Y:S02]  /*04b0*/  PRMT R6, R24, 0x7710, RZ ;  /* 0x0000771018067816 */ /* 0x000fe400000000ff */
[----:B-1----:R-:W-:Y:S02]  /*04c0*/  PRMT R9, R8, 0x7710, RZ ;  /* 0x0000771008097816 */ /* 0x002fe400000000ff */
[----:B------:R-:W-:Y:S02]  /*04d0*/  PRMT R8, R14, 0x7710, RZ ;  /* 0x000077100e087816 */ /* 0x000fe400000000ff */
[----:B------:R-:W-:Y:S02]  /*04e0*/  PRMT R14, R13, 0x9910, RZ ;  /* 0x000099100d0e7816 */ /* 0x000fe400000000ff */
[----:B--2---:R-:W-:-:S02]  /*04f0*/  PRMT R7, R20, 0x7710, RZ ;  /* 0x0000771014077816 */ /* 0x004fc400000000ff */
[----:B------:R-:W-:Y:S01]  /*0500*/  ISETP.GT.AND P1, PT, R14, 0x7a, PT ;  /* 0x0000007a0e00780c */ /* 0x000fe20003f24270 */
[----:B------:R-:W-:-:S12]  /*0510*/  @P0 BRA `(.L_x_1) ;  /* 0x00000000001c0947 */ /* 0x000fd80003800000 */
[----:B------:R-:W-:-:S04]  /*0520*/  PRMT R11, R0, 0x9910, RZ ;  /* 0x00009910000b7816 */ /* 0x000fc800000000ff */
[----:B------:R-:W-:-:S13]  /*0530*/  ISETP.GT.AND P0, PT, R11, 0x60, PT ;  /* 0x000000600b00780c */ /* 0x000fda0003f04270 */
[----:B------:R-:W-:-:S05]  /*0540*/  @!P0 IMAD.MOV R11, RZ, RZ, -R22 ;  /* 0x000000ffff0b8224 */ /* 0x000fca00078e0a16 */
[----:B------:R-:W-:-:S05]  /*0550*/  @!P0 PRMT R11, R11, 0x7710, RZ ;  /* 0x000077100b0b8816 */ /* 0x000fca00000000ff */
[----:B------:R-:W-:-:S05]  /*0560*/  @!P0 VIADD R11, R11, 0xffffffc0 ;  /* 0xffffffc00b0b8836 */ /* 0x000fca0000000000 */
[----:B------:R0:W-:Y:S01]  /*0570*/  @!P0 ST.E.U8 desc[UR36][R4.64], R11 ;  /* 0x0000000b04008985 */ /* 0x0001e2000c101124 */
[----:B------:R-:W-:-:S07]  /*0580*/  @!P0 PRMT R0, R11, 0x7610, R0 ;  /* 0x000076100b008816 */ /* 0x000fce0000000000 */
.L_x_1:
[----:B0-----:R-:W-:Y:S01]  /*0590*/  PRMT R11, R15, 0x7610, R11 ;  /* 0x000076100f0b7816 */ /* 0x001fe2000000000b */
[----:B------:R-:W-:Y:S06]  /*05a0*/  @P1 BRA `(.L_x_2) ;  /* 0x0000000000201947 */ /* 0x000fec0003800000 */
[----:B------:R-:W-:-:S13]  /*05b0*/  ISETP.GT.AND P0, PT, R14, 0x60, PT ;  /* 0x000000600e00780c */ /* 0x000fda0003f04270 */
[----:B------:R-:W-:Y:S05]  /*05c0*/  @P0 BRA `(.L_x_3) ;  /* 0x0000000000240947 */ /* 0x000fea0003800000 */
[----:B------:R-:W-:-:S05]  /*05d0*/  IMAD.MOV R15, RZ, RZ, -R22 ;  /* 0x000000ffff0f7224 */ /* 0x000fca00078e0a16 */
[----:B------:R-:W-:-:S05]  /*05e0*/  PRMT R15, R15, 0x7710, RZ ;  /* 0x000077100f0f7816 */ /* 0x000fca00000000ff */
[----:B------:R-:W-:-:S05]  /*05f0*/  VIADD R15, R15, 0xffffffc4 ;  /* 0xffffffc40f0f7836 */ /* 0x000fca0000000000 */
[----:B------:R1:W-:Y:S01]  /*0600*/  ST.E.U8 desc[UR36][R4.64+0x1], R15 ;  /* 0x0000010f04007985 */ /* 0x0003e2000c101124 */
[----:B------:R-:W-:Y:S01]  /*0610*/  PRMT R13, R15, 0x7610, R13 ;  /* 0x000076100f0d7816 */ /* 0x000fe2000000000d */
[----:B------:R-:W-:Y:S06]  /*0620*/  BRA `(.L_x_3) ;  /* 0x00000000000c7947 */ /* 0x000fec0003800000 */
.L_x_2:
[----:B------:R-:W-:-:S05]  /*0630*/  VIADD R15, R22, 0xffffffe5 ;  /* 0xffffffe5160f7836 */ /* 0x000fca0000000000 */
[----:B------:R0:W-:Y:S01]  /*0640*/  ST.E.U8 desc[UR36][R4.64+0x1], R15 ;  /* 0x0000010f04007985 */ /* 0x0001e2000c101124 */
[----:B------:R-:W-:-:S07]  /*0650*/  PRMT R13, R15, 0x7610, R13 ;  /* 0x000076100f0d7816 */ /* 0x000fce000000000d */
.L_x_3:
[----:B------:R-:W-:-:S04]  /*0660*/  PRMT R14, R10, 0x9910, RZ ;  /* 0x000099100a0e7816 */ /* 0x000fc800000000ff */
[----:B------:R-:W-:-:S13]  /*0670*/  ISETP.GT.AND P0, PT, R14, 0x7a, PT ;  /* 0x0000007a0e00780c */ /* 0x000fda0003f04270 */
[----:B------:R-:W-:Y:S05]  /*0680*/  @P0 BRA `(.L_x_4) ;  /* 0x0000000000200947 */ /* 0x000fea0003800000 */
[----:B------:R-:W-:-:S13]  /*0690*/  ISETP.GT.AND P0, PT, R14, 0x60, PT ;  /* 0x000000600e00780c */ /* 0x000fda0003f04270 */
[----:B------:R-:W-:Y:S05]  /*06a0*/  @P0 BRA `(.L_x_5) ;  /* 0x0000000000240947 */ /* 0x000fea0003800000 */
[----:B01----:R-:W-:-:S05]  /*06b0*/  IMAD.MOV R15, RZ, RZ, -R22 ;  /* 0x000000ffff0f7224 */ /* 0x003fca00078e0a16 */
[----:B------:R-:W-:-:S05]  /*06c0*/  PRMT R15, R15, 0x7710, RZ ;  /* 0x000077100f0f7816 */ /* 0x000fca00000000ff */
[----:B------:R-:W-:-:S05]  /*06d0*/  VIADD R15, R15, 0xffffffc1 ;  /* 0xffffffc10f0f7836 */ /* 0x000fca0000000000 */
[----:B------:R2:W-:Y:S01]  /*06e0*/  ST.E.U8 desc[UR36][R4.64+0x2], R15 ;  /* 0x0000020f04007985 */ /* 0x0005e2000c101124 */
[----:B------:R-:W-:Y:S01]  /*06f0*/  PRMT R10, R15, 0x7610, R10 ;  /* 0x000076100f0a7816 */ /* 0x000fe2000000000a */
[----:B------:R-:W-:Y:S06]  /*0700*/  BRA `(.L_x_5) ;  /* 0x00000000000c7947 */ /* 0x000fec0003800000 */
.L_x_4:
[----:B01----:R-:W-:-:S05]  /*0710*/  VIADD R15, R22, 0xffffffe8 ;  /* 0xffffffe8160f7836 */ /* 0x003fca0000000000 */
[----:B------:R3:W-:Y:S01]  /*0720*/  ST.E.U8 desc[UR36][R4.64+0x2], R15 ;  /* 0x0000020f04007985 */ /* 0x0007e2000c101124 */
[----:B------:R-:W-:-:S07]  /*0730*/  PRMT R10, R15, 0x7610, R10 ;  /* 0x000076100f0a7816 */ /* 0x000fce000000000a */
.L_x_5:
[----:B------:R-:W-:-:S04]  /*0740*/  PRMT R14, R9, 0x9910, RZ ;  /* 0x00009910090e7816 */ /* 0x000fc800000000ff */
[----:B------:R-:W-:-:S13]  /*0750*/  ISETP.GT.AND P0, PT, R14, 0x7a, PT ;  /* 0x0000007a0e00780c */ /* 0x000fda0003f04270 */
[----:B------:R-:W-:Y:S05]  /*0760*/  @P0 BRA `(.L_x_6) ;  /* 0x0000000000200947 */ /* 0x000fea0003800000 */
[----:B------:R-:W-:-:S13]  /*0770*/  ISETP.GT.AND P0, PT, R14, 0x60, PT ;  /* 0x000000600e00780c */ /* 0x000fda0003f04270 */
[----:B------:R-:W-:Y:S05]  /*0780*/  @P0 BRA `(.L_x_7) ;  /* 0x0000000000240947 */ /* 0x000fea0003800000 */
[----:B0123--:R-:W-:-:S05]  /*0790*/  IMAD.MOV R15, RZ, RZ, -R17 ;  /* 0x000000ffff0f7224 */ /* 0x00ffca00078e0a11 */
[----:B------:R-:W-:-:S05]  /*07a0*/  PRMT R15, R15, 0x7710, RZ ;  /* 0x000077100f0f7816 */ /* 0x000fca00000000ff */
[----:B------:R-:W-:-:S05]  /*07b0*/  VIADD R15, R15, 0xffffffbf ;  /* 0xffffffbf0f0f7836 */ /* 0x000fca0000000000 */
[----:B------:R4:W-:Y:S01]  /*07c0*/  ST.E.U8 desc[UR36][R4.64+0x3], R15 ;  /* 0x0000030f04007985 */ /* 0x0009e2000c101124 */
[----:B------:R-:W-:Y:S01]  /*07d0*/  PRMT R9, R15, 0x7610, R9 ;  /* 0x000076100f097816 */ /* 0x000fe20000000009 */
[----:B------:R-:W-:Y:S06]  /*07e0*/  BRA `(.L_x_7) ;  /* 0x00000000000c7947 */ /* 0x000fec0003800000 */
.L_x_6:
[----:B0123--:R-:W-:-:S05]  /*07f0*/  VIADD R15, R17, 0xffffffea ;  /* 0xffffffea110f7836 */ /* 0x00ffca0000000000 */
[----:B------:R0:W-:Y:S01]  /*0800*/  ST.E.U8 desc[UR36][R4.64+0x3], R15 ;  /* 0x0000030f04007985 */ /* 0x0001e2000c101124 */
[----:B------:R-:W-:-:S07]  /*0810*/  PRMT R9, R15, 0x7610, R9 ;  /* 0x000076100f097816 */ /* 0x000fce0000000009 */
.L_x_7:
[----:B------:R-:W-:-:S04]  /*0820*/  PRMT R14, R8, 0x9910, RZ ;  /* 0x00009910080e7816 */ /* 0x000fc800000000ff */
[----:B------:R-:W-:-:S13]  /*0830*/  ISETP.GT.AND P0, PT, R14, 0x7a, PT ;  /* 0x0000007a0e00780c */ /* 0x000fda0003f04270 */
[----:B------:R-:W-:Y:S05]  /*0840*/  @P0 BRA `(.L_x_8) ;  /* 0x0000000000200947 */ /* 0x000fea0003800000 */
[----:B------:R-:W-:-:S13]  /*0850*/  ISETP.GT.AND P0, PT, R14, 0x60, PT ;  /* 0x000000600e00780c */ /* 0x000fda0003f04270 */
[----:B------:R-:W-:Y:S05]  /*0860*/  @P0 BRA `(.L_x_9) ;  /* 0x0000000000240947 */ /* 0x000fea0003800000 */
[----:B01234-:R-:W-:-:S05]  /*0870*/  IMAD.MOV R15, RZ, RZ, -R17 ;  /* 0x000000ffff0f7224 */ /* 0x01ffca00078e0a11 */
[----:B------:R-:W-:-:S05]  /*0880*/  PRMT R15, R15, 0x7710, RZ ;  /* 0x000077100f0f7816 */ /* 0x000fca00000000ff */
[----:B------:R-:W-:-:S05]  /*0890*/  VIADD R15, R15, 0xffffffc5 ;  /* 0xffffffc50f0f7836 */ /* 0x000fca0000000000 */
[----:B------:R0:W-:Y:S01]  /*08a0*/  ST.E.U8 desc[UR36][R4.64+0x4], R15 ;  /* 0x0000040f04007985 */ /* 0x0001e2000c101124 */
[----:B------:R-:W-:Y:S01]  /*08b0*/  PRMT R8, R15, 0x7610, R8 ;  /* 0x000076100f087816 */ /* 0x000fe20000000008 */
[----:B------:R-:W-:Y:S06]  /*08c0*/  BRA `(.L_x_9) ;  /* 0x00000000000c7947 */ /* 0x000fec0003800000 */
.L_x_8:
[----:B01234-:R-:W-:-:S05]  /*08d0*/  VIADD R15, R17, 0xffffffe4 ;  /* 0xffffffe4110f7836 */ /* 0x01ffca0000000000 */
[----:B------:R0:W-:Y:S01]  /*08e0*/  ST.E.U8 desc[UR36][R4.64+0x4], R15 ;  /* 0x0000040f04007985 */ /* 0x0001e2000c101124 */
[----:B------:R-:W-:-:S07]  /*08f0*/  PRMT R8, R15, 0x7610, R8 ;  /* 0x000076100f087816 */ /* 0x000fce0000000008 */
.L_x_9:
        /* <DEDUP_REMOVED lines=11> */
.L_x_10:
[----:B01234-:R-:W-:-:S05]  /*09b0*/  VIADD R15, R17, 0xffffffe6 ;  /* 0xffffffe6110f7836 */ /* 0x01ffca0000000000 */
[----:B------:R0:W-:Y:S01]  /*09c0*/  ST.E.U8 desc[UR36][R4.64+0x5], R15 ;  /* 0x0000050f04007985 */ /* 0x0001e2000c101124 */
[----:B------:R-:W-:-:S07]  /*09d0*/  PRMT R7, R15, 0x7610, R7 ;  /* 0x000076100f077816 */ /* 0x000fce0000000007 */
.L_x_11:
[----:B------:R-:W-:Y:S01]  /*09e0*/  PRMT R14, R6, 0x9910, RZ ;  /* 0x00009910060e7816 */ /* 0x000fe200000000ff */
[----:B------:R-:W-:Y:S03]  /*09f0*/  BSSY.RECONVERGENT B0, `(.L_x_12) ;  /* 0x000000e000007945 */ /* 0x000fe60003800200 */
        /* <DEDUP_REMOVED lines=10> */
.L_x_13:
[----:B01234-:R-:W-:-:S05]  /*0aa0*/  VIADD R15, R2, 0xfffffff9 ;  /* 0xfffffff9020f7836 */ /* 0x01ffca0000000000 */
[----:B------:R0:W-:Y:S01]  /*0ab0*/  ST.E.U8 desc[UR36][R4.64+0x6], R15 ;  /* 0x0000060f04007985 */ /* 0x0001e2000c101124 */
[----:B------:R-:W-:-:S07]  /*0ac0*/  PRMT R6, R15, 0x7610, R6 ;  /* 0x000076100f067816 */ /* 0x000fce0000000006 */
.L_x_14:
[----:B------:R-:W-:Y:S05]  /*0ad0*/  BSYNC.RECONVERGENT B0 ;  /* 0x0000000000007941 */ /* 0x000fea0003800200 */
.L_x_12:
        /* <DEDUP_REMOVED lines=12> */
.L_x_16:
[----:B01234-:R-:W-:-:S05]  /*0ba0*/  VIADD R15, R2, 0xfffffff5 ;  /* 0xfffffff5020f7836 */ /* 0x01ffca0000000000 */
[----:B------:R0:W-:Y:S01]  /*0bb0*/  ST.E.U8 desc[UR36][R4.64+0x7], R15 ;  /* 0x0000070f04007985 */ /* 0x0001e2000c101124 */
[----:B------:R-:W-:-:S07]  /*0bc0*/  PRMT R3, R15, 0x7610, R3 ;  /* 0x000076100f037816 */ /* 0x000fce0000000003 */
.L_x_17:
[----:B------:R-:W-:Y:S05]  /*0bd0*/  BSYNC.RECONVERGENT B0 ;  /* 0x0000000000007941 */ /* 0x000fea0003800200 */
.L_x_15:
        /* <DEDUP_REMOVED lines=12> */
.L_x_19:
[----:B01234-:R-:W-:-:S05]  /*0ca0*/  VIADD R15, R16, 0xfffffffb ;  /* 0xfffffffb100f7836 */ /* 0x01ffca0000000000 */
[----:B------:R0:W-:Y:S01]  /*0cb0*/  ST.E.U8 desc[UR36][R4.64+0x8], R15 ;  /* 0x0000080f04007985 */ /* 0x0001e2000c101124 */
[----:B------:R-:W-:-:S07]  /*0cc0*/  PRMT R12, R15, 0x7610, R12 ;  /* 0x000076100f0c7816 */ /* 0x000fce000000000c */
.L_x_20:
[----:B------:R-:W-:Y:S05]  /*0cd0*/  BSYNC.RECONVERGENT B0 ;  /* 0x0000000000007941 */ /* 0x000fea0003800200 */
.L_x_18:
        /* <DEDUP_REMOVED lines=12> */
.L_x_22:
[----:B01234-:R-:W-:-:S05]  /*0da0*/  VIADD R15, R16, 0xfffffff3 ;  /* 0xfffffff3100f7836 */ /* 0x01ffca0000000000 */
[----:B------:R0:W-:Y:S01]  /*0db0*/  ST.E.U8 desc[UR36][R4.64+0x9], R15 ;  /* 0x0000090f04007985 */ /* 0x0001e2000c101124 */
[----:B------:R-:W-:-:S07]  /*0dc0*/  PRMT R11, R15, 0x7610, R11 ;  /* 0x000076100f0b7816 */ /* 0x000fce000000000b */
.L_x_23:
[----:B------:R-:W-:Y:S05]  /*0dd0*/  BSYNC.RECONVERGENT B0 ;  /* 0x0000000000007941 */ /* 0x000fea0003800200 */
.L_x_21:
[----:B01234-:R-:W0:Y:S02]  /*0de0*/  LDC.64 R4, c[0x0][0x390] ;  /* 0x0000e400ff047b82 */ /* 0x01fe240000000a00 */
[----:B0-----:R-:W2:Y:S04]  /*0df0*/  LDG.E.U8 R26, desc[UR36][R4.64+0x1] ;  /* 0x00000124041a7981 */ /* 0x001ea8000c1e1100 */
[----:B------:R-:W3:Y:S04]  /*0e00*/  LDG.E.U8 R14, desc[UR36][R4.64] ;  /* 0x00000024040e7981 */ /* 0x000ee8000c1e1100 */
[----:B------:R-:W4:Y:S04]  /*0e10*/  LDG.E.U8 R15, desc[UR36][R4.64+0x2] ;  /* 0x00000224040f7981 */ /* 0x000f28000c1e1100 */
[----:B------:R-:W5:Y:S04]  /*0e20*/  LDG.E.U8 R20, desc[UR36][R4.64+0x3] ;  /* 0x0000032404147981 */ /* 0x000f68000c1e1100 */
[----:B------:R-:W5:Y:S04]  /*0e30*/  LDG.E.U8 R21, desc[UR36][R4.64+0x4] ;  /* 0x0000042404157981 */ /* 0x000f68000c1e1100 */
[----:B------:R-:W5:Y:S04]  /*0e40*/  LDG.E.U8 R23, desc[UR36][R4.64+0x5] ;  /* 0x0000052404177981 */ /* 0x000f68000c1e1100 */
[----:B------:R-:W5:Y:S01]  /*0e50*/  LDG.E.U8 R24, desc[UR36][R4.64+0x6] ;  /* 0x0000062404187981 */ /* 0x000f62000c1e1100 */
[----:B------:R-:W-:-:S03]  /*0e60*/  LOP3.LUT R13, R13, 0xff, RZ, 0xc0, !PT ;  /* 0x000000ff0d0d7812 */ /* 0x000fc600078ec0ff */
[----:B------:R-:W5:Y:S04]  /*0e70*/  LDG.E.U8 R25, desc[UR36][R4.64+0x7] ;  /* 0x0000072404197981 */ /* 0x000f68000c1e1100 */
[----:B------:R-:W5:Y:S01]  /*0e80*/  LDG.E.U8 R27, desc[UR36][R4.64+0xa] ;  /* 0x00000a24041b7981 */ /* 0x000f62000c1e1100 */
[----:B------:R-:W-:Y:S02]  /*0e90*/  LOP3.LUT R29, R0, 0xff, RZ, 0xc0, !PT ;  /* 0x000000ff001d7812 */ /* 0x000fe400078ec0ff */
[----:B------:R-:W-:Y:S01]  /*0ea0*/  LOP3.LUT R0, R10, 0xff, RZ, 0xc0, !PT ;  /* 0x000000ff0a007812 */ /* 0x000fe200078ec0ff */
[----:B------:R-:W-:Y:S01]  /*0eb0*/  IMAD.MOV.U32 R10, RZ, RZ, 0x2 ;  /* 0x00000002ff0a7424 */ /* 0x000fe200078e00ff */
[----:B------:R-:W-:Y:S02]  /*0ec0*/  LOP3.LUT R9, R9, 0xff, RZ, 0xc0, !PT ;  /* 0x000000ff09097812 */ /* 0x000fe400078ec0ff */
[----:B--2---:R-:W-:-:S02]  /*0ed0*/  ISETP.NE.AND P2, PT, R26, R13, PT ;  /* 0x0000000d1a00720c */ /* 0x004fc40003f45270 */
[----:B------:R-:W2:Y:S04]  /*0ee0*/  LDG.E.U8 R13, desc[UR36][R4.64+0x8] ;  /* 0x00000824040d7981 */ /* 0x000ea8000c1e1100 */
[----:B------:R0:W2:Y:S01]  /*0ef0*/  LDG.E.U8 R26, desc[UR36][R4.64+0x9] ;  /* 0x00000924041a7981 */ /* 0x0000a2000c1e1100 */
[----:B---3--:R-:W-:Y:S02]  /*0f00*/  ISETP.NE.AND P1, PT, R14, R29, PT ;  /* 0x0000001d0e00720c */ /* 0x008fe40003f25270 */
[----:B----4-:R-:W-:Y:S02]  /*0f10*/  ISETP.NE.AND P0, PT, R15, R0, PT ;  /* 0x000000000f00720c */ /* 0x010fe40003f05270 */
[----:B------:R-:W-:Y:S02]  /*0f20*/  SEL R0, RZ, 0x1, !P2 ;  /* 0x00000001ff007807 */ /* 0x000fe40005000000 */
[----:B------:R-:W-:Y:S01]  /*0f30*/  @!P2 IMAD.MOV R10, RZ, RZ, 0x1 ;  /* 0x00000001ff0aa424 */ /* 0x000fe200078e02ff */
[----:B------:R-:W-:-:S06]  /*0f40*/  LOP3.LUT R8, R8, 0xff, RZ, 0xc0, !PT ;  /* 0x000000ff08087812 */ /* 0x000fcc00078ec0ff */
[----:B------:R-:W-:Y:S01]  /*0f50*/  @!P1 IMAD.MOV R10, RZ, RZ, R0 ;  /* 0x000000ffff0a9224 */ /* 0x000fe200078e0200 */
[----:B-----5:R-:W-:-:S03]  /*0f60*/  ISETP.NE.AND P1, PT, R20, R9, PT ;  /* 0x000000091400720c */ /* 0x020fc60003f25270 */
[----:B0-----:R-:W-:Y:S02]  /*0f70*/  VIADD R4, R10, 0x1 ;  /* 0x000000010a047836 */ /* 0x001fe40000000000 */
[----:B------:R-:W-:Y:S01]  /*0f80*/  @!P0 IMAD.MOV R4, RZ, RZ, R10 ;  /* 0x000000ffff048224 */ /* 0x000fe200078e020a */
[----:B------:R-:W-:Y:S02]  /*0f90*/  ISETP.NE.AND P0, PT, R21, R8, PT ;  /* 0x000000081500720c */ /* 0x000fe40003f05270 */
[----:B------:R-:W-:Y:S01]  /*0fa0*/  LOP3.LUT R0, R7, 0xff, RZ, 0xc0, !PT ;  /* 0x000000ff07007812 */ /* 0x000fe200078ec0ff */
[----:B------:R-:W-:-:S04]  /*0fb0*/  VIADD R8, R4, 0x1 ;  /* 0x0000000104087836 */ /* 0x000fc80000000000 */
[----:B------:R-:W-:Y:S01]  /*0fc0*/  @!P1 IMAD.MOV R8, RZ, RZ, R4 ;  /* 0x000000ffff089224 */ /* 0x000fe200078e0204 */
[----:B------:R-:W-:Y:S02]  /*0fd0*/  ISETP.NE.AND P1, PT, R23, R0, PT ;  /* 0x000000001700720c */ /* 0x000fe40003f25270 */
[----:B------:R-:W-:Y:S01]  /*0fe0*/  LOP3.LUT R5, R6, 0xff, RZ, 0xc0, !PT ;  /* 0x000000ff06057812 */ /* 0x000fe200078ec0ff */
[----:B------:R-:W-:Y:S02]  /*0ff0*/  VIADD R4, R8, 0x1 ;  /* 0x0000000108047836 */ /* 0x000fe40000000000 */
        /* <DEDUP_REMOVED lines=9> */
[----:B------:R-:W-:-:S03]  /*1090*/  LOP3.LUT R11, R11, 0xff, RZ, 0xc0, !PT ;  /* 0x000000ff0b0b7812 */ /* 0x000fc600078ec0ff */
[----:B------:R-:W-:-:S04]  /*10a0*/  VIADD R3, R0, 0x1 ;  /* 0x0000000100037836 */ /* 0x000fc80000000000 */
[----:B------:R-:W-:-:S04]  /*10b0*/  @!P1 IMAD.MOV R3, RZ, RZ, R0 ;  /* 0x000000ffff039224 */ /* 0x000fc800078e0200 */
[----:B------:R-:W-:Y:S01]  /*10c0*/  VIADD R4, R3, 0x1 ;  /* 0x0000000103047836 */ /* 0x000fe20000000000 */
[----:B--2---:R-:W-:Y:S02]  /*10d0*/  ISETP.NE.AND P0, PT, R13, R12, PT ;  /* 0x0000000c0d00720c */ /* 0x004fe40003f05270 */
[----:B------:R-:W-:-:S11]  /*10e0*/  ISETP.NE.AND P1, PT, R26, R11, PT ;  /* 0x0000000b1a00720c */ /* 0x000fd60003f25270 */
[----:B------:R-:W-:Y:S01]  /*10f0*/  @!P0 IMAD.MOV R4, RZ, RZ, R3 ;  /* 0x000000ffff048224 */ /* 0x000fe200078e0203 */
[----:B------:R-:W-:-:S03]  /*1100*/  ISETP.NE.AND P0, PT, R27, RZ, PT ;  /* 0x000000ff1b00720c */ /* 0x000fc60003f05270 */
[----:B------:R-:W-:Y:S01]  /*1110*/  VIADD R0, R4, 0x1 ;  /* 0x0000000104007836 */ /* 0x000fe20000000000 */
[----:B------:R-:W-:Y:S01]  /*1120*/  SEL R3, RZ, 0x1, !P0 ;  /* 0x00000001ff037807 */ /* 0x000fe20004000000 */
[----:B------:R-:W-:-:S05]  /*1130*/  @!P1 IMAD.MOV R0, RZ, RZ, R4 ;  /* 0x000000ffff009224 */ /* 0x000fca00078e0204 */
[----:B------:R-:W-:-:S13]  /*1140*/  LOP3.LUT P0, RZ, R0, R3, RZ, 0xfc, !PT ;  /* 0x0000000300ff7212 */ /* 0x000fda000780fcff */
[----:B------:R-:W-:Y:S05]  /*1150*/  @P0 EXIT ;  /* 0x000000000000094d */ /* 0x000fea0003800000 */
[----:B------:R-:W0:Y:S01]  /*1160*/  LDC.64 R8, c[0x0][0x398] ;  /* 0x0000e600ff087b82 */ /* 0x000e220000000a00 */
[----:B------:R-:W-:Y:S01]  /*1170*/  PRMT R12, R22, 0x8880, RZ ;  /* 0x00008880160c7816 */ /* 0x000fe200000000ff */
[----:B------:R-:W1:Y:S01]  /*1180*/  LDCU.64 UR4, c[0x4][0x10] ;  /* 0x01000200ff0477ac */ /* 0x000e620008000a00 */
[----:B0-----:R-:W2:Y:S04]  /*1190*/  LDG.E.S8 R13, desc[UR36][R8.64+0x1] ;  /* 0x00000124080d7981 */ /* 0x001ea8000c1e1300 */
[----:B------:R-:W3:Y:S04]  /*11a0*/  LDG.E.S8 R10, desc[UR36][R8.64+0x2] ;  /* 0x00000224080a7981 */ /* 0x000ee8000c1e1300 */
[----:B------:R-:W3:Y:S04]  /*11b0*/  LDG.E.S8 R11, desc[UR36][R8.64+0x3] ;  /* 0x00000324080b7981 */ /* 0x000ee8000c1e1300 */
[----:B------:R-:W4:Y:S01]  /*11c0*/  LDG.E.S8 R0, desc[UR36][R8.64+0x4] ;  /* 0x0000042408007981 */ /* 0x000f22000c1e1300 */
[----:B------:R-:W-:Y:S01]  /*11d0*/  MOV R23, 0x8 ;  /* 0x0000000800177802 */ /* 0x000fe20000000f00 */
[----:B-1----:R-:W-:-:S02]  /*11e0*/  IMAD.U32 R4, RZ, RZ, UR4 ;  /* 0x00000004ff047e24 */ /* 0x002fc4000f8e00ff */
[----:B------:R0:W-:Y:S01]  /*11f0*/  STG.E.U8 desc[UR36][R8.64], R22 ;  /* 0x0000001608007986 */ /* 0x0001e2000c101124 */
[----:B------:R0:W1:Y:S01]  /*1200*/  LDC.64 R14, c[0x4][R23] ;  /* 0x01000000170e7b82 */ /* 0x0000620000000a00 */
[----:B------:R-:W-:Y:S02]  /*1210*/  IMAD.U32 R5, RZ, RZ, UR5 ;  /* 0x00000005ff057e24 */ /* 0x000fe4000f8e00ff */
[----:B------:R-:W-:Y:S02]  /*1220*/  IMAD.MOV.U32 R6, RZ, RZ, R18 ;  /* 0x000000ffff067224 */ /* 0x000fe400078e0012 */
[----:B------:R-:W-:Y:S01]  /*1230*/  IMAD.MOV.U32 R7, RZ, RZ, R19 ;  /* 0x000000ffff077224 */ /* 0x000fe200078e0013 */
[----:B--2---:R0:W-:Y:S04]  /*1240*/  STL.64 [R1], R12 ;  /* 0x0000000c01007387 */ /* 0x0041e80000100a00 */
[----:B---3--:R0:W-:Y:S04]  /*1250*/  STL.64 [R1+0x8], R10 ;  /* 0x0000080a01007387 */ /* 0x0081e80000100a00 */
[----:B-1--4-:R0:W-:Y:S02]  /*1260*/  STL [R1+0x10], R0 ;  /* 0x0000100001007387 */ /* 0x0121e40000100800 */
[----:B------:R-:W-:-:S07]  /*1270*/  LEPC R20, `(.L_x_24) ;  /* 0x000000001014794e */ /* 0x000fce0000000000 */
[----:B0-----:R-:W-:Y:S05]  /*1280*/  CALL.ABS.NOINC R14 ;  /* 0x000000000e007343 */ /* 0x001fea0003c00000 */
.L_x_24:
[----:B------:R-:W0:Y:S01]  /*1290*/  LDC.64 R12, c[0x0][0x398] ;  /* 0x0000e600ff0c7b82 */ /* 0x000e220000000a00 */
[----:B------:R-:W-:Y:S01]  /*12a0*/  PRMT R9, R17, 0x8880, RZ ;  /* 0x0000888011097816 */ /* 0x000fe200000000ff */
[----:B------:R-:W1:Y:S01]  /*12b0*/  LDCU.64 UR4, c[0x4][0x10] ;  /* 0x01000200ff0477ac */ /* 0x000e620008000a00 */
[----:B0-----:R-:W2:Y:S04]  /*12c0*/  LDG.E.S8 R8, desc[UR36][R12.64] ;  /* 0x000000240c087981 */ /* 0x001ea8000c1e1300 */
[----:B------:R-:W3:Y:S04]  /*12d0*/  LDG.E.S8 R10, desc[UR36][R12.64+0x2] ;  /* 0x000002240c0a7981 */ /* 0x000ee8000c1e1300 */
[----:B------:R-:W3:Y:S04]  /*12e0*/  LDG.E.S8 R11, desc[UR36][R12.64+0x3] ;  /* 0x000003240c0b7981 */ /* 0x000ee8000c1e1300 */
[----:B------:R-:W4:Y:S01]  /*12f0*/  LDG.E.S8 R0, desc[UR36][R12.64+0x4] ;  /* 0x000004240c007981 */ /* 0x000f22000c1e1300 */
[----:B------:R0:W0:Y:S01]  /*1300*/  LDC.64 R14, c[0x4][R23] ;  /* 0x01000000170e7b82 */ /* 0x0000220000000a00 */
[----:B-1----:R-:W-:-:S02]  /*1310*/  IMAD.U32 R4, RZ, RZ, UR4 ;  /* 0x00000004ff047e24 */ /* 0x002fc4000f8e00ff */
[----:B------:R1:W-:Y:S01]  /*1320*/  STG.E.U8 desc[UR36][R12.64+0x1], R17 ;  /* 0x000001110c007986 */ /* 0x0003e2000c101124 */
[----:B------:R-:W-:Y:S02]  /*1330*/  IMAD.U32 R5, RZ, RZ, UR5 ;  /* 0x00000005ff057e24 */ /* 0x000fe4000f8e00ff */
[----:B------:R-:W-:Y:S02]  /*1340*/  IMAD.MOV.U32 R6, RZ, RZ, R18 ;  /* 0x000000ffff067224 */ /* 0x000fe400078e0012 */
[----:B------:R-:W-:Y:S01]  /*1350*/  IMAD.MOV.U32 R7, RZ, RZ, R19 ;  /* 0x000000ffff077224 */ /* 0x000fe200078e0013 */
[----:B--2---:R1:W-:Y:S04]  /*1360*/  STL.64 [R1], R8 ;  /* 0x0000000801007387 */ /* 0x0043e80000100a00 */
[----:B---3--:R1:W-:Y:S04]  /*1370*/  STL.64 [R1+0x8], R10 ;  /* 0x0000080a01007387 */ /* 0x0083e80000100a00 */
[----:B0---4-:R1:W-:Y:S02]  /*1380*/  STL [R1+0x10], R0 ;  /* 0x0000100001007387 */ /* 0x0113e40000100800 */
[----:B------:R-:W-:-:S07]  /*1390*/  LEPC R20, `(.L_x_25) ;  /* 0x000000001014794e */ /* 0x000fce0000000000 */
[----:B-1----:R-:W-:Y:S05]  /*13a0*/  CALL.ABS.NOINC R14 ;  /* 0x000000000e007343 */ /* 0x002fea0003c00000 */
.L_x_25:
[----:B------:R-:W0:Y:S01]  /*13b0*/  LDC.64 R12, c[0x0][0x398] ;  /* 0x0000e600ff0c7b82 */ /* 0x000e220000000a00 */
[----:B------:R-:W-:Y:S01]  /*13c0*/  PRMT R10, R2, 0x8880, RZ ;  /* 0x00008880020a7816 */ /* 0x000fe200000000ff */
[----:B------:R-:W1:Y:S01]  /*13d0*/  LDCU.64 UR4, c[0x4][0x10] ;  /* 0x01000200ff0477ac */ /* 0x000e620008000a00 */
[----:B0-----:R-:W2:Y:S04]  /*13e0*/  LDG.E.S8 R8, desc[UR36][R12.64] ;  /* 0x000000240c087981 */ /* 0x001ea8000c1e1300 */
[----:B------:R-:W2:Y:S04]  /*13f0*/  LDG.E.S8 R9, desc[UR36][R12.64+0x1] ;  /* 0x000001240c097981 */ /* 0x000ea8000c1e1300 */
        /* <DEDUP_REMOVED lines=13> */
.L_x_26:
        /* <DEDUP_REMOVED lines=18> */
.L_x_27:
[----:B------:R-:W0:Y:S01]  /*15f0*/  LDC.64 R2, c[0x0][0x398] ;  /* 0x0000e600ff027b82 */ /* 0x000e220000000a00 */
[----:B------:R-:W1:Y:S01]  /*1600*/  LDCU.64 UR4, c[0x4][0x18] ;  /* 0x01000300ff0477ac */ /* 0x000e620008000a00 */
[----:B------:R-:W-:Y:S02]  /*1610*/  IMAD.MOV.U32 R6, RZ, RZ, R18 ;  /* 0x000000ffff067224 */ /* 0x000fe400078e0012 */
[----:B------:R-:W-:-:S04]  /*1620*/  IMAD.MOV.U32 R7, RZ, RZ, R19 ;  /* 0x000000ffff077224 */ /* 0x000fc800078e0013 */
[----:B------:R2:W3:Y:S01]  /*1630*/  LDC.64 R8, c[0x4][R23] ;  /* 0x0100000017087b82 */ /* 0x0004e20000000a00 */
[----:B-1----:R-:W-:Y:S02]  /*1640*/  IMAD.U32 R4, RZ, RZ, UR4 ;  /* 0x00000004ff047e24 */ /* 0x002fe4000f8e00ff */
[----:B------:R-:W-:Y:S01]  /*1650*/  IMAD.U32 R5, RZ, RZ, UR5 ;  /* 0x00000005ff057e24 */ /* 0x000fe2000f8e00ff */
[----:B0-----:R2:W-:Y:S06]  /*1660*/  STL.64 [R1], R2 ;  /* 0x0000000201007387 */ /* 0x0015ec0000100a00 */
[----:B------:R-:W-:-:S07]  /*1670*/  LEPC R20, `(.L_x_28) ;  /* 0x000000001014794e */ /* 0x000fce0000000000 */
[----:B--23--:R-:W-:Y:S05]  /*1680*/  CALL.ABS.NOINC R8 ;  /* 0x0000000008007343 */ /* 0x00cfea0003c00000 */
.L_x_28:
[----:B------:R-:W-:Y:S05]  /*1690*/  EXIT ;  /* 0x000000000000794d */ /* 0x000fea0003800000 */
.L_x_29:
[----:B------:R-:W-:-:S00]  /*16a0*/  BRA `(.L_x_29) ;  /* 0xfffffffc00fc7947 */ /* 0x000fc0000383ffff */
[----:B------:R-:W-:-:S00]  /*16b0*/  NOP ;  /* 0x0000000000007918 */ /* 0x000fc00000000000 */
        /* <DEDUP_REMOVED lines=12> */
.L_x_30:


//--------------------- .nv.global.init           --------------------------
	.section	.nv.global.init,"aw",@progbits
.nv.global.init:
	.type		$str$1,@object
	.size		$str$1,($str - $str$1)
$str$1:
        /*0000*/ 	.byte	0x66, 0x6f, 0x75, 0x6e, 0x64, 0x20, 0x70, 0x61, 0x73, 0x73, 0x77, 0x6f, 0x72, 0x64, 0x20, 0x32
        /*0010*/ 	.byte	0x20, 0x3d, 0x20, 0x25, 0x73, 0x0a, 0x00
	.type		$str,@object
	.size		$str,(.L_0 - $str)
$str:
        /*0017*/ 	.byte	0x63, 0x68, 0x61, 0x72, 0x20, 0x31, 0x20, 0x3d, 0x20, 0x25, 0x69, 0x20, 0x63, 0x68, 0x61, 0x72
        /*0027*/ 	.byte	0x20, 0x32, 0x20, 0x3d, 0x20, 0x25, 0x69, 0x20, 0x63, 0x68, 0x61, 0x72, 0x20, 0x33, 0x20, 0x3d
        /*0037*/ 	.byte	0x20, 0x25, 0x69, 0x20, 0x63, 0x68, 0x61, 0x72, 0x20, 0x34, 0x20, 0x3d, 0x20, 0x25, 0x69, 0x20
        /*0047*/ 	.byte	0x63, 0x68, 0x61, 0x72, 0x20, 0x35, 0x20, 0x3d, 0x20, 0x25, 0x69, 0x0a, 0x00
.L_0:


//--------------------- .nv.shared.reserved.0     --------------------------
	.section	.nv.shared.reserved.0,"aw",@nobits
	.weak		__nv_reservedSMEM_offset_0_alias
	.size		__nv_reservedSMEM_offset_0_alias, 0, 64
	.other		__nv_reservedSMEM_offset_0_alias,@"STO_CUDA_RESERVED_SHARED STV_DEFAULT"
__nv_reservedSMEM_offset_0_alias:
	.zero		0
	.zero		64


//--------------------- .nv.constant0._Z5crackPcS_S_S_ --------------------------
	.section	.nv.constant0._Z5crackPcS_S_S_,"a",@progbits
	.sectionflags	@""
	.align	4
.nv.constant0._Z5crackPcS_S_S_:
	.zero		928


//--------------------- SYMBOLS --------------------------

	.type		.nv.reservedSmem.offset0,@object
	.size		.nv.reservedSmem.offset0,0x4
	.type		malloc,@function
	.type		vprintf,@function
